//
// Generated by NVIDIA NVVM Compiler
//
// Compiler Build ID: CL-36424714
// Cuda compilation tools, release 13.0, V13.0.88
// Based on NVVM 20.0.0
//

.version 9.0
.target sm_100
.address_size 64

	// .globl	_Z1gv

.visible .entry _Z1gv()
{


	ret;

}


// ===== COMPILED SASS (sm_100) =====

	.target	sm_100

	.elftype	@"ET_EXEC"


//--------------------- .note.nv.tkinfo           --------------------------
	.section	.note.nv.tkinfo,"",@"SHT_NOTE"
	.sectionflags	@"SHF_NOTE_NV_TKINFO"
	.tkinfo
        /*0018*/ 	.word	0x00000002
        /*0030*/ 	.string	""
        /*0030*/ 	.string	"ptxas"
        /*0030*/ 	.string	"Cuda compilation tools, release 13.0, V13.0.88"
        /*0030*/ 	.string	"Build cuda_13.0.r13.0/compiler.36424714_0"
        /*0030*/ 	.string	"-arch sm_100 -m 64 "



//--------------------- .note.nv.cuinfo           --------------------------
	.section	.note.nv.cuinfo,"",@"SHT_NOTE"
	.sectionflags	@"SHF_NOTE_NV_CUINFO"
        /*0018*/ 	.short	0x0002
        /*001a*/ 	.short	0x0064
        /*001c*/ 	.short	0x0082
	.zero		2


//--------------------- .nv.info                  --------------------------
	.section	.nv.info,"",@"SHT_CUDA_INFO"
	.align	4


	//----- nvinfo : EIATTR_REGCOUNT
	.align		4
        /*0000*/ 	.byte	0x04, 0x2f
        /*0002*/ 	.short	(.L_1 - .L_0)
	.align		4
.L_0:
        /*0004*/ 	.word	index@(_Z1gv)
        /*0008*/ 	.word	0x00000004


	//----- nvinfo : EIATTR_FRAME_SIZE
	.align		4
.L_1:
        /*000c*/ 	.byte	0x04, 0x11
        /*000e*/ 	.short	(.L_3 - .L_2)
	.align		4
.L_2:
        /*0010*/ 	.word	index@(_Z1gv)
        /*0014*/ 	.word	0x00000000


	//----- nvinfo : EIATTR_MIN_STACK_SIZE
	.align		4
.L_3:
        /*0018*/ 	.byte	0x04, 0x12
        /*001a*/ 	.short	(.L_5 - .L_4)
	.align		4
.L_4:
        /*001c*/ 	.word	index@(_Z1gv)
        /*0020*/ 	.word	0x00000000
.L_5:


//--------------------- .nv.compat                --------------------------
	.section	.nv.compat,"",@"SHT_CUDA_COMPAT_INFO"
	.align	4
        /*0000*/ 	.byte	0x02, 0x09, 0x00, 0x00, 0x02, 0x02, 0x01, 0x00, 0x02, 0x05, 0x05, 0x00, 0x03, 0x07, 0x01, 0x01
        /*0010*/ 	.byte	0x02, 0x03, 0x00, 0x00, 0x02, 0x06, 0x01, 0x00, 0x04, 0x0b, 0x08, 0x00, 0x09, 0x00, 0x00, 0x00
        /*0020*/ 	.byte	0x00, 0x00, 0x00, 0x00


//--------------------- .nv.info._Z1gv            --------------------------
	.section	.nv.info._Z1gv,"",@"SHT_CUDA_INFO"
	.sectionflags	@""
	.align	4


	//----- nvinfo : EIATTR_CUDA_API_VERSION
	.align		4
        /*0000*/ 	.byte	0x04, 0x37
        /*0002*/ 	.short	(.L_7 - .L_6)
.L_6:
        /*0004*/ 	.word	0x00000082


	//----- nvinfo : EIATTR_SPARSE_MMA_MASK
	.align		4
.L_7:
        /*0008*/ 	.byte	0x03, 0x50
        /*000a*/ 	.short	0x0000


	//----- nvinfo : EIATTR_MAXREG_COUNT
	.align		4
        /*000c*/ 	.byte	0x03, 0x1b
        /*000e*/ 	.short	0x00ff


	//----- nvinfo : EIATTR_MERCURY_ISA_VERSION
	.align		4
        /*0010*/ 	.byte	0x03, 0x5f
        /*0012*/ 	.short	0x0101


	//----- nvinfo : EIATTR_VRC_CTA_INIT_COUNT
	.align		4
        /*0014*/ 	.byte	0x02, 0x4a
	.zero		1
	.zero		1


	//----- nvinfo : EIATTR_EXIT_INSTR_OFFSETS
	.align		4
        /*0018*/ 	.byte	0x04, 0x1c
        /*001a*/ 	.short	(.L_9 - .L_8)


	//   ....[0]....
.L_8:
        /*001c*/ 	.word	0x00000010


	//----- nvinfo : EIATTR_SW_WAR
	.align		4
.L_9:
        /*0020*/ 	.byte	0x04, 0x36
        /*0022*/ 	.short	(.L_11 - .L_10)
.L_10:
        /*0024*/ 	.word	0x00000008
.L_11:


//--------------------- .nv.callgraph             --------------------------
	.section	.nv.callgraph,"",@"SHT_CUDA_CALLGRAPH"
	.align	4
	.sectionentsize	8
	.align		4
        /*0000*/ 	.word	0x00000000
	.align		4
        /*0004*/ 	.word	0xffffffff
	.align		4
        /*0008*/ 	.word	0x00000000
	.align		4
        /*000c*/ 	.word	0xfffffffe
	.align		4
        /*0010*/ 	.word	0x00000000
	.align		4
        /*0014*/ 	.word	0xfffffffd
	.align		4
        /*0018*/ 	.word	0x00000000
	.align		4
        /*001c*/ 	.word	0xfffffffc


//--------------------- .text._Z1gv               --------------------------
	.section	.text._Z1gv,"ax",@progbits
	.align	128
        .global         _Z1gv
        .type           _Z1gv,@function
        .size           _Z1gv,(.L_x_1 - _Z1gv)
        .other          _Z1gv,@"STO_CUDA_ENTRY STV_DEFAULT"
_Z1gv:
.text._Z1gv:
[----:B------:R-:W-:Y:S01]  /*0000*/  LDC R1, c[0x0][0x37c] ;  /* 0x0000df00ff017b82 */ /* 0x000fe20000000800 */
[----:B------:R-:W-:Y:S05]  /*0010*/  EXIT ;  /* 0x000000000000794d */ /* 0x000fea0003800000 */
.L_x_0:
[----:B------:R-:W-:-:S00]  /*0020*/  BRA `(.L_x_0) ;  /* 0xfffffffc00fc7947 */ /* 0x000fc0000383ffff */
[----:B------:R-:W-:-:S00]  /*0030*/  NOP ;  /* 0x0000000000007918 */ /* 0x000fc00000000000 */
        /* <DEDUP_REMOVED lines=12> */
.L_x_1:


//--------------------- .nv.shared.reserved.0     --------------------------
	.section	.nv.shared.reserved.0,"aw",@nobits
	.weak		__nv_reservedSMEM_offset_0_alias
	.size		__nv_reservedSMEM_offset_0_alias, 0, 64
	.other		__nv_reservedSMEM_offset_0_alias,@"STO_CUDA_RESERVED_SHARED STV_DEFAULT"
__nv_reservedSMEM_offset_0_alias:
	.zero		0
	.zero		64


//--------------------- .nv.constant0._Z1gv       --------------------------
	.section	.nv.constant0._Z1gv,"a",@progbits
	.sectionflags	@""
	.align	4
.nv.constant0._Z1gv:
	.zero		896


//--------------------- SYMBOLS --------------------------

	.type		.nv.reservedSmem.offset0,@object
	.size		.nv.reservedSmem.offset0,0x4
